//
// Generated by NVIDIA NVVM Compiler
//
// Compiler Build ID: CL-36424714
// Cuda compilation tools, release 13.0, V13.0.88
// Based on NVVM 20.0.0
//

.version 9.0
.target sm_100
.address_size 64

	// .globl	_Z4MuldPfS_iiS_
// _ZZ4MuldPfS_iiS_E2As has been demoted
// _ZZ4MuldPfS_iiS_E2Bs has been demoted

.visible .entry _Z4MuldPfS_iiS_(
	.param .u64 .ptr .align 1 _Z4MuldPfS_iiS__param_0,
	.param .u64 .ptr .align 1 _Z4MuldPfS_iiS__param_1,
	.param .u32 _Z4MuldPfS_iiS__param_2,
	.param .u32 _Z4MuldPfS_iiS__param_3,
	.param .u64 .ptr .align 1 _Z4MuldPfS_iiS__param_4
)
{
	.reg .pred 	%p<6>;
	.reg .b32 	%r<65>;
	.reg .b32 	%f<28>;
	.reg .b64 	%rd<17>;
	// demoted variable
	.shared .align 4 .b8 _ZZ4MuldPfS_iiS_E2As[1024];
	// demoted variable
	.shared .align 4 .b8 _ZZ4MuldPfS_iiS_E2Bs[1024];
	ld.param.u64 	%rd4, [_Z4MuldPfS_iiS__param_0];
	ld.param.u64 	%rd5, [_Z4MuldPfS_iiS__param_1];
	ld.param.u32 	%r32, [_Z4MuldPfS_iiS__param_2];
	ld.param.u32 	%r33, [_Z4MuldPfS_iiS__param_3];
	ld.param.u64 	%rd3, [_Z4MuldPfS_iiS__param_4];
	cvta.to.global.u64 	%rd1, %rd5;
	cvta.to.global.u64 	%rd2, %rd4;
	mov.u32 	%r1, %ctaid.y;
	mov.u32 	%r2, %tid.x;
	mov.u32 	%r3, %tid.y;
	mul.lo.s32 	%r34, %r32, %r1;
	shl.b32 	%r61, %r34, 4;
	add.s32 	%r35, %r32, %r61;
	add.s32 	%r5, %r35, -1;
	setp.ge.s32 	%p1, %r61, %r5;
	mov.f32 	%f27, 0f00000000;
	@%p1 bra 	$L__BB0_8;
	shl.b32 	%r36, %r3, 6;
	mov.u32 	%r37, _ZZ4MuldPfS_iiS_E2As;
	add.s32 	%r6, %r37, %r36;
	shl.b32 	%r38, %r2, 2;
	add.s32 	%r7, %r6, %r38;
	mul.lo.s32 	%r8, %r33, %r3;
	mov.u32 	%r39, _ZZ4MuldPfS_iiS_E2Bs;
	add.s32 	%r10, %r39, %r38;
	add.s32 	%r9, %r10, %r36;
	add.s32 	%r40, %r61, 16;
	max.s32 	%r41, %r5, %r40;
	not.b32 	%r42, %r61;
	add.s32 	%r11, %r41, %r42;
	and.b32  	%r43, %r11, 48;
	setp.eq.s32 	%p2, %r43, 48;
	@%p2 bra 	$L__BB0_4;
	add.s32 	%r44, %r2, %r61;
	add.s32 	%r59, %r44, %r8;
	shl.b32 	%r45, %r1, 4;
	add.s32 	%r46, %r3, %r45;
	mad.lo.s32 	%r58, %r32, %r46, %r2;
	shr.u32 	%r47, %r11, 4;
	add.s32 	%r48, %r47, 1;
	and.b32  	%r49, %r48, 3;
	neg.s32 	%r57, %r49;
$L__BB0_3:
	.pragma "nounroll";
	mul.wide.s32 	%rd6, %r59, 4;
	add.s64 	%rd7, %rd1, %rd6;
	mul.wide.s32 	%rd8, %r58, 4;
	add.s64 	%rd9, %rd2, %rd8;
	ld.global.f32 	%f13, [%rd9];
	st.shared.f32 	[%r7], %f13;
	ld.global.f32 	%f14, [%rd7];
	st.shared.f32 	[%r9], %f14;
	bar.sync 	0;
	ld.shared.f32 	%f25, [%r6+60];
	ld.shared.f32 	%f26, [%r10+960];
	bar.sync 	0;
	add.s32 	%r61, %r61, 16;
	add.s32 	%r59, %r59, 16;
	add.s32 	%r58, %r58, 16;
	add.s32 	%r57, %r57, 1;
	setp.ne.s32 	%p3, %r57, 0;
	@%p3 bra 	$L__BB0_3;
$L__BB0_4:
	setp.lt.u32 	%p4, %r11, 48;
	@%p4 bra 	$L__BB0_7;
	add.s32 	%r50, %r2, %r61;
	mad.lo.s32 	%r63, %r32, %r3, %r50;
	add.s32 	%r62, %r50, %r8;
$L__BB0_6:
	mul.wide.s32 	%rd10, %r63, 4;
	add.s64 	%rd11, %rd2, %rd10;
	ld.global.f32 	%f15, [%rd11];
	st.shared.f32 	[%r7], %f15;
	mul.wide.s32 	%rd12, %r62, 4;
	add.s64 	%rd13, %rd1, %rd12;
	ld.global.f32 	%f16, [%rd13];
	st.shared.f32 	[%r9], %f16;
	bar.sync 	0;
	bar.sync 	0;
	ld.global.f32 	%f17, [%rd11+64];
	st.shared.f32 	[%r7], %f17;
	ld.global.f32 	%f18, [%rd13+64];
	st.shared.f32 	[%r9], %f18;
	bar.sync 	0;
	bar.sync 	0;
	ld.global.f32 	%f19, [%rd11+128];
	st.shared.f32 	[%r7], %f19;
	ld.global.f32 	%f20, [%rd13+128];
	st.shared.f32 	[%r9], %f20;
	bar.sync 	0;
	bar.sync 	0;
	ld.global.f32 	%f21, [%rd11+192];
	st.shared.f32 	[%r7], %f21;
	ld.global.f32 	%f22, [%rd13+192];
	st.shared.f32 	[%r9], %f22;
	bar.sync 	0;
	ld.shared.f32 	%f25, [%r6+60];
	ld.shared.f32 	%f26, [%r10+960];
	bar.sync 	0;
	add.s32 	%r61, %r61, 64;
	add.s32 	%r63, %r63, 64;
	add.s32 	%r62, %r62, 64;
	setp.lt.s32 	%p5, %r61, %r5;
	@%p5 bra 	$L__BB0_6;
$L__BB0_7:
	mul.f32 	%f27, %f25, %f26;
$L__BB0_8:
	cvta.to.global.u64 	%rd14, %rd3;
	mov.u32 	%r51, %ctaid.x;
	shl.b32 	%r52, %r1, 4;
	shl.b32 	%r53, %r51, 4;
	add.s32 	%r54, %r52, %r3;
	add.s32 	%r55, %r53, %r2;
	mad.lo.s32 	%r56, %r54, %r33, %r55;
	mul.wide.s32 	%rd15, %r56, 4;
	add.s64 	%rd16, %rd14, %rd15;
	st.global.f32 	[%rd16], %f27;
	ret;

}


// ===== COMPILED SASS (sm_100) =====

	.target	sm_100

	.elftype	@"ET_EXEC"


//--------------------- .note.nv.tkinfo           --------------------------
	.section	.note.nv.tkinfo,"",@"SHT_NOTE"
	.sectionflags	@"SHF_NOTE_NV_TKINFO"
	.tkinfo
        /*0018*/ 	.word	0x00000002
        /*0030*/ 	.string	""
        /*0030*/ 	.string	"ptxas"
        /*0030*/ 	.string	"Cuda compilation tools, release 13.0, V13.0.88"
        /*0030*/ 	.string	"Build cuda_13.0.r13.0/compiler.36424714_0"
        /*0030*/ 	.string	"-arch sm_100 -m 64 "



//--------------------- .note.nv.cuinfo           --------------------------
	.section	.note.nv.cuinfo,"",@"SHT_NOTE"
	.sectionflags	@"SHF_NOTE_NV_CUINFO"
        /*0018*/ 	.short	0x0002
        /*001a*/ 	.short	0x0064
        /*001c*/ 	.short	0x0082
	.zero		2


//--------------------- .nv.info                  --------------------------
	.section	.nv.info,"",@"SHT_CUDA_INFO"
	.align	4


	//----- nvinfo : EIATTR_REGCOUNT
	.align		4
        /*0000*/ 	.byte	0x04, 0x2f
        /*0002*/ 	.short	(.L_1 - .L_0)
	.align		4
.L_0:
        /*0004*/ 	.word	index@(_Z4MuldPfS_iiS_)
        /*0008*/ 	.word	0x0000001b


	//----- nvinfo : EIATTR_FRAME_SIZE
	.align		4
.L_1:
        /*000c*/ 	.byte	0x04, 0x11
        /*000e*/ 	.short	(.L_3 - .L_2)
	.align		4
.L_2:
        /*0010*/ 	.word	index@(_Z4MuldPfS_iiS_)
        /*0014*/ 	.word	0x00000000


	//----- nvinfo : EIATTR_MIN_STACK_SIZE
	.align		4
.L_3:
        /*0018*/ 	.byte	0x04, 0x12
        /*001a*/ 	.short	(.L_5 - .L_4)
	.align		4
.L_4:
        /*001c*/ 	.word	index@(_Z4MuldPfS_iiS_)
        /*0020*/ 	.word	0x00000000
.L_5:


//--------------------- .nv.compat                --------------------------
	.section	.nv.compat,"",@"SHT_CUDA_COMPAT_INFO"
	.align	4
        /*0000*/ 	.byte	0x02, 0x09, 0x00, 0x00, 0x02, 0x02, 0x01, 0x00, 0x02, 0x05, 0x05, 0x00, 0x03, 0x07, 0x01, 0x01
        /*0010*/ 	.byte	0x02, 0x03, 0x00, 0x00, 0x02, 0x06, 0x01, 0x00, 0x04, 0x0b, 0x08, 0x00, 0x09, 0x00, 0x00, 0x00
        /*0020*/ 	.byte	0x00, 0x00, 0x00, 0x00


//--------------------- .nv.info._Z4MuldPfS_iiS_  --------------------------
	.section	.nv.info._Z4MuldPfS_iiS_,"",@"SHT_CUDA_INFO"
	.sectionflags	@""
	.align	4


	//----- nvinfo : EIATTR_CUDA_API_VERSION
	.align		4
        /*0000*/ 	.byte	0x04, 0x37
        /*0002*/ 	.short	(.L_7 - .L_6)
.L_6:
        /*0004*/ 	.word	0x00000082


	//----- nvinfo : EIATTR_KPARAM_INFO
	.align		4
.L_7:
        /*0008*/ 	.byte	0x04, 0x17
        /*000a*/ 	.short	(.L_9 - .L_8)
.L_8:
        /*000c*/ 	.word	0x00000000
        /*0010*/ 	.short	0x0004
        /*0012*/ 	.short	0x0018
        /*0014*/ 	.byte	0x00, 0xf5, 0x21, 0x00


	//----- nvinfo : EIATTR_KPARAM_INFO
	.align		4
.L_9:
        /*0018*/ 	.byte	0x04, 0x17
        /*001a*/ 	.short	(.L_11 - .L_10)
.L_10:
        /*001c*/ 	.word	0x00000000
        /*0020*/ 	.short	0x0003
        /*0022*/ 	.short	0x0014
        /*0024*/ 	.byte	0x00, 0xf0, 0x11, 0x00


	//----- nvinfo : EIATTR_KPARAM_INFO
	.align		4
.L_11:
        /*0028*/ 	.byte	0x04, 0x17
        /*002a*/ 	.short	(.L_13 - .L_12)
.L_12:
        /*002c*/ 	.word	0x00000000
        /*0030*/ 	.short	0x0002
        /*0032*/ 	.short	0x0010
        /*0034*/ 	.byte	0x00, 0xf0, 0x11, 0x00


	//----- nvinfo : EIATTR_KPARAM_INFO
	.align		4
.L_13:
        /*0038*/ 	.byte	0x04, 0x17
        /*003a*/ 	.short	(.L_15 - .L_14)
.L_14:
        /*003c*/ 	.word	0x00000000
        /*0040*/ 	.short	0x0001
        /*0042*/ 	.short	0x0008
        /*0044*/ 	.byte	0x00, 0xf5, 0x21, 0x00


	//----- nvinfo : EIATTR_KPARAM_INFO
	.align		4
.L_15:
        /*0048*/ 	.byte	0x04, 0x17
        /*004a*/ 	.short	(.L_17 - .L_16)
.L_16:
        /*004c*/ 	.word	0x00000000
        /*0050*/ 	.short	0x0000
        /*0052*/ 	.short	0x0000
        /*0054*/ 	.byte	0x00, 0xf5, 0x21, 0x00


	//----- nvinfo : EIATTR_SPARSE_MMA_MASK
	.align		4
.L_17:
        /*0058*/ 	.byte	0x03, 0x50
        /*005a*/ 	.short	0x0000


	//----- nvinfo : EIATTR_MAXREG_COUNT
	.align		4
        /*005c*/ 	.byte	0x03, 0x1b
        /*005e*/ 	.short	0x00ff


	//----- nvinfo : EIATTR_NUM_BARRIERS
	.align		4
        /*0060*/ 	.byte	0x02, 0x4c
        /*0062*/ 	.byte	0x01
	.zero		1


	//----- nvinfo : EIATTR_MERCURY_ISA_VERSION
	.align		4
        /*0064*/ 	.byte	0x03, 0x5f
        /*0066*/ 	.short	0x0101


	//----- nvinfo : EIATTR_VRC_CTA_INIT_COUNT
	.align		4
        /*0068*/ 	.byte	0x02, 0x4a
	.zero		1
	.zero		1


	//----- nvinfo : EIATTR_EXIT_INSTR_OFFSETS
	.align		4
        /*006c*/ 	.byte	0x04, 0x1c
        /*006e*/ 	.short	(.L_19 - .L_18)


	//   ....[0]....
.L_18:
        /*0070*/ 	.word	0x00000670


	//----- nvinfo : EIATTR_CBANK_PARAM_SIZE
	.align		4
.L_19:
        /*0074*/ 	.byte	0x03, 0x19
        /*0076*/ 	.short	0x0020


	//----- nvinfo : EIATTR_PARAM_CBANK
	.align		4
        /*0078*/ 	.byte	0x04, 0x0a
        /*007a*/ 	.short	(.L_21 - .L_20)
	.align		4
.L_20:
        /*007c*/ 	.word	index@(.nv.constant0._Z4MuldPfS_iiS_)
        /*0080*/ 	.short	0x0380
        /*0082*/ 	.short	0x0020


	//----- nvinfo : EIATTR_SW_WAR
	.align		4
.L_21:
        /*0084*/ 	.byte	0x04, 0x36
        /*0086*/ 	.short	(.L_23 - .L_22)
.L_22:
        /*0088*/ 	.word	0x00000008
.L_23:


//--------------------- .nv.callgraph             --------------------------
	.section	.nv.callgraph,"",@"SHT_CUDA_CALLGRAPH"
	.align	4
	.sectionentsize	8
	.align		4
        /*0000*/ 	.word	0x00000000
	.align		4
        /*0004*/ 	.word	0xffffffff
	.align		4
        /*0008*/ 	.word	0x00000000
	.align		4
        /*000c*/ 	.word	0xfffffffe
	.align		4
        /*0010*/ 	.word	0x00000000
	.align		4
        /*0014*/ 	.word	0xfffffffd
	.align		4
        /*0018*/ 	.word	0x00000000
	.align		4
        /*001c*/ 	.word	0xfffffffc


//--------------------- .text._Z4MuldPfS_iiS_     --------------------------
	.section	.text._Z4MuldPfS_iiS_,"ax",@progbits
	.align	128
        .global         _Z4MuldPfS_iiS_
        .type           _Z4MuldPfS_iiS_,@function
        .size           _Z4MuldPfS_iiS_,(.L_x_6 - _Z4MuldPfS_iiS_)
        .other          _Z4MuldPfS_iiS_,@"STO_CUDA_ENTRY STV_DEFAULT"
_Z4MuldPfS_iiS_:
.text._Z4MuldPfS_iiS_:
[----:B------:R-:W-:Y:S01]  /*0000*/  LDC R1, c[0x0][0x37c] ;  /* 0x0000df00ff017b82 */ /* 0x000fe20000000800 */
[----:B------:R-:W0:Y:S07]  /*0010*/  S2R R0, SR_CTAID.Y ;  /* 0x0000000000007919 */ /* 0x000e2e0000002600 */
[----:B------:R-:W0:Y:S01]  /*0020*/  LDC R19, c[0x0][0x390] ;  /* 0x0000e400ff137b82 */ /* 0x000e220000000800 */
[----:B------:R-:W1:Y:S01]  /*0030*/  LDCU.64 UR8, c[0x0][0x358] ;  /* 0x00006b00ff0877ac */ /* 0x000e620008000a00 */
[----:B------:R-:W-:Y:S01]  /*0040*/  IMAD.MOV.U32 R5, RZ, RZ, RZ ;  /* 0x000000ffff057224 */ /* 0x000fe200078e00ff */
[----:B------:R-:W2:Y:S01]  /*0050*/  S2R R10, SR_TID.X ;  /* 0x00000000000a7919 */ /* 0x000ea20000002100 */
[----:B------:R-:W3:Y:S01]  /*0060*/  S2R R11, SR_TID.Y ;  /* 0x00000000000b7919 */ /* 0x000ee20000002200 */
[----:B0-----:R-:W-:-:S04]  /*0070*/  IMAD R2, R0, R19, RZ ;  /* 0x0000001300027224 */ /* 0x001fc800078e02ff */
[----:B------:R-:W-:-:S05]  /*0080*/  IMAD.SHL.U32 R13, R2, 0x10, RZ ;  /* 0x00000010020d7824 */ /* 0x000fca00078e00ff */
[----:B------:R-:W-:-:S04]  /*0090*/  IADD3 R12, PT, PT, R13, -0x1, R19 ;  /* 0xffffffff0d0c7810 */ /* 0x000fc80007ffe013 */
[----:B------:R-:W-:-:S13]  /*00a0*/  ISETP.GE.AND P0, PT, R13, R12, PT ;  /* 0x0000000c0d00720c */ /* 0x000fda0003f06270 */
[----:B-123--:R-:W-:Y:S05]  /*00b0*/  @P0 BRA `(.L_x_0) ;  /* 0x00000004004c0947 */ /* 0x00efea0003800000 */
[----:B------:R-:W0:Y:S01]  /*00c0*/  S2UR UR6, SR_CgaCtaId ;  /* 0x00000000000679c3 */ /* 0x000e220000008800 */
[----:B------:R-:W-:Y:S01]  /*00d0*/  VIADDMNMX R18, R13, 0x10, R12, !PT ;  /* 0x000000100d127846 */ /* 0x000fe2000780010c */
[----:B------:R-:W-:Y:S01]  /*00e0*/  UMOV UR4, 0x400 ;  /* 0x0000040000047882 */ /* 0x000fe20000000000 */
[----:B------:R-:W-:Y:S01]  /*00f0*/  LOP3.LUT R3, RZ, R13, RZ, 0x33, !PT ;  /* 0x0000000dff037212 */ /* 0x000fe200078e33ff */
[----:B------:R-:W-:-:S03]  /*0100*/  UIADD3 UR5, UPT, UPT, UR4, 0x400, URZ ;  /* 0x0000040004057890 */ /* 0x000fc6000fffe0ff */
[----:B------:R-:W-:-:S04]  /*0110*/  IADD3 R18, PT, PT, R18, R3, RZ ;  /* 0x0000000312127210 */ /* 0x000fc80007ffe0ff */
[----:B------:R-:W-:-:S04]  /*0120*/  LOP3.LUT R2, R18, 0x30, RZ, 0xc0, !PT ;  /* 0x0000003012027812 */ /* 0x000fc800078ec0ff */
[----:B------:R-:W-:Y:S01]  /*0130*/  ISETP.NE.AND P0, PT, R2, 0x30, PT ;  /* 0x000000300200780c */ /* 0x000fe20003f05270 */
[----:B0-----:R-:W-:Y:S02]  /*0140*/  ULEA UR4, UR6, UR4, 0x18 ;  /* 0x0000000406047291 */ /* 0x001fe4000f8ec0ff */
[----:B------:R-:W-:-:S04]  /*0150*/  ULEA UR5, UR6, UR5, 0x18 ;  /* 0x0000000506057291 */ /* 0x000fc8000f8ec0ff */
[----:B------:R-:W-:Y:S02]  /*0160*/  LEA R15, R11, UR4, 0x6 ;  /* 0x000000040b0f7c11 */ /* 0x000fe4000f8e30ff */
[----:B------:R-:W-:-:S03]  /*0170*/  LEA R14, R10, UR5, 0x2 ;  /* 0x000000050a0e7c11 */ /* 0x000fc6000f8e10ff */
[----:B------:R-:W-:Y:S01]  /*0180*/  IMAD R16, R10, 0x4, R15 ;  /* 0x000000040a107824 */ /* 0x000fe200078e020f */
[----:B------:R-:W-:Y:S01]  /*0190*/  LEA R17, R11, R14, 0x6 ;  /* 0x0000000e0b117211 */ /* 0x000fe200078e30ff */
[----:B------:R-:W-:Y:S06]  /*01a0*/  @!P0 BRA `(.L_x_1) ;  /* 0x0000000000688947 */ /* 0x000fec0003800000 */
[----:B------:R-:W0:Y:S01]  /*01b0*/  LDC.64 R2, c[0x0][0x380] ;  /* 0x0000e000ff027b82 */ /* 0x000e220000000a00 */
[----:B------:R-:W1:Y:S01]  /*01c0*/  LDCU UR4, c[0x0][0x394] ;  /* 0x00007280ff0477ac */ /* 0x000e620008000800 */
[----:B------:R-:W-:Y:S01]  /*01d0*/  LEA.HI R8, R18, 0x1, RZ, 0x1c ;  /* 0x0000000112087811 */ /* 0x000fe200078fe0ff */
[--C-:B------:R-:W-:Y:S01]  /*01e0*/  IMAD.IADD R6, R13, 0x1, R10.reuse ;  /* 0x000000010d067824 */ /* 0x100fe200078e020a */
[----:B------:R-:W-:Y:S02]  /*01f0*/  LEA R7, R0, R11, 0x4 ;  /* 0x0000000b00077211 */ /* 0x000fe400078e20ff */
[----:B------:R-:W-:Y:S02]  /*0200*/  LOP3.LUT R8, R8, 0x3, RZ, 0xc0, !PT ;  /* 0x0000000308087812 */ /* 0x000fe400078ec0ff */
[----:B------:R-:W2:Y:S01]  /*0210*/  LDC.64 R4, c[0x0][0x388] ;  /* 0x0000e200ff047b82 */ /* 0x000ea20000000a00 */
[----:B------:R-:W-:Y:S02]  /*0220*/  IMAD R23, R7, R19, R10 ;  /* 0x0000001307177224 */ /* 0x000fe400078e020a */
[----:B------:R-:W-:-:S02]  /*0230*/  IMAD.MOV R20, RZ, RZ, -R8 ;  /* 0x000000ffff147224 */ /* 0x000fc400078e0a08 */
[----:B-1----:R-:W-:-:S07]  /*0240*/  IMAD R21, R11, UR4, R6 ;  /* 0x000000040b157c24 */ /* 0x002fce000f8e0206 */
.L_x_2:
[----:B01----:R-:W-:-:S04]  /*0250*/  IMAD.WIDE R6, R23, 0x4, R2 ;  /* 0x0000000417067825 */ /* 0x003fc800078e0202 */
[----:B--2---:R-:W-:Y:S02]  /*0260*/  IMAD.WIDE R8, R21, 0x4, R4 ;  /* 0x0000000415087825 */ /* 0x004fe400078e0204 */
[----:B------:R-:W2:Y:S04]  /*0270*/  LDG.E R7, desc[UR8][R6.64] ;  /* 0x0000000806077981 */ /* 0x000ea8000c1e1900 */
[----:B---3--:R-:W3:Y:S01]  /*0280*/  LDG.E R8, desc[UR8][R8.64] ;  /* 0x0000000808087981 */ /* 0x008ee2000c1e1900 */
[----:B------:R-:W-:Y:S01]  /*0290*/  IADD3 R20, PT, PT, R20, 0x1, RZ ;  /* 0x0000000114147810 */ /* 0x000fe20007ffe0ff */
[----:B------:R-:W-:Y:S01]  /*02a0*/  VIADD R13, R13, 0x10 ;  /* 0x000000100d0d7836 */ /* 0x000fe20000000000 */
[----:B------:R-:W-:Y:S01]  /*02b0*/  IADD3 R23, PT, PT, R23, 0x10, RZ ;  /* 0x0000001017177810 */ /* 0x000fe20007ffe0ff */
[----:B------:R-:W-:Y:S01]  /*02c0*/  VIADD R21, R21, 0x10 ;  /* 0x0000001015157836 */ /* 0x000fe20000000000 */
[----:B------:R-:W-:Y:S01]  /*02d0*/  ISETP.NE.AND P0, PT, R20, RZ, PT ;  /* 0x000000ff1400720c */ /* 0x000fe20003f05270 */
[----:B--2---:R1:W-:Y:S04]  /*02e0*/  STS [R16], R7 ;  /* 0x0000000710007388 */ /* 0x0043e80000000800 */
[----:B---3--:R1:W-:Y:S01]  /*02f0*/  STS [R17], R8 ;  /* 0x0000000811007388 */ /* 0x0083e20000000800 */
[----:B------:R-:W-:Y:S06]  /*0300*/  BAR.SYNC.DEFER_BLOCKING 0x0 ;  /* 0x0000000000007b1d */ /* 0x000fec0000010000 */
[----:B------:R1:W3:Y:S04]  /*0310*/  LDS R22, [R15+0x3c] ;  /* 0x00003c000f167984 */ /* 0x0002e80000000800 */
[----:B----4-:R1:W4:Y:S01]  /*0320*/  LDS R24, [R14+0x3c0] ;  /* 0x0003c0000e187984 */ /* 0x0103220000000800 */
[----:B------:R-:W-:Y:S06]  /*0330*/  BAR.SYNC.DEFER_BLOCKING 0x0 ;  /* 0x0000000000007b1d */ /* 0x000fec0000010000 */
[----:B------:R-:W-:Y:S05]  /*0340*/  @P0 BRA `(.L_x_2) ;  /* 0xfffffffc00c00947 */ /* 0x000fea000383ffff */
.L_x_1:
[----:B------:R-:W-:-:S13]  /*0350*/  ISETP.GE.U32.AND P0, PT, R18, 0x30, PT ;  /* 0x000000301200780c */ /* 0x000fda0003f06070 */
[----:B------:R-:W-:Y:S05]  /*0360*/  @!P0 BRA `(.L_x_3) ;  /* 0x00000000009c8947 */ /* 0x000fea0003800000 */
[----:B------:R-:W1:Y:S01]  /*0370*/  LDCU UR4, c[0x0][0x394] ;  /* 0x00007280ff0477ac */ /* 0x000e620008000800 */
[----:B------:R-:W-:-:S05]  /*0380*/  IADD3 R2, PT, PT, R13, R10, RZ ;  /* 0x0000000a0d027210 */ /* 0x000fca0007ffe0ff */
[C-C-:B------:R-:W-:Y:S02]  /*0390*/  IMAD R19, R11.reuse, R19, R2.reuse ;  /* 0x000000130b137224 */ /* 0x140fe400078e0202 */
[----:B-1----:R-:W-:-:S07]  /*03a0*/  IMAD R7, R11, UR4, R2 ;  /* 0x000000040b077c24 */ /* 0x002fce000f8e0202 */
.L_x_4:
[----:B0-----:R-:W0:Y:S08]  /*03b0*/  LDC.64 R2, c[0x0][0x380] ;  /* 0x0000e000ff027b82 */ /* 0x001e300000000a00 */
[----:B-1----:R-:W1:Y:S01]  /*03c0*/  LDC.64 R4, c[0x0][0x388] ;  /* 0x0000e200ff047b82 */ /* 0x002e620000000a00 */
[----:B0-----:R-:W-:-:S05]  /*03d0*/  IMAD.WIDE R2, R19, 0x4, R2 ;  /* 0x0000000413027825 */ /* 0x001fca00078e0202 */
[----:B--2---:R-:W2:Y:S01]  /*03e0*/  LDG.E R9, desc[UR8][R2.64] ;  /* 0x0000000802097981 */ /* 0x004ea2000c1e1900 */
[----:B-1----:R-:W-:-:S05]  /*03f0*/  IMAD.WIDE R4, R7, 0x4, R4 ;  /* 0x0000000407047825 */ /* 0x002fca00078e0204 */
[----:B------:R-:W5:Y:S04]  /*0400*/  LDG.E R6, desc[UR8][R4.64] ;  /* 0x0000000804067981 */ /* 0x000f68000c1e1900 */
[----:B--2---:R0:W-:Y:S04]  /*0410*/  STS [R16], R9 ;  /* 0x0000000910007388 */ /* 0x0041e80000000800 */
[----:B-----5:R1:W-:Y:S01]  /*0420*/  STS [R17], R6 ;  /* 0x0000000611007388 */ /* 0x0203e20000000800 */
[----:B------:R-:W-:Y:S08]  /*0430*/  BAR.SYNC.DEFER_BLOCKING 0x0 ;  /* 0x0000000000007b1d */ /* 0x000ff00000010000 */
[----:B------:R-:W-:Y:S06]  /*0440*/  BAR.SYNC.DEFER_BLOCKING 0x0 ;  /* 0x0000000000007b1d */ /* 0x000fec0000010000 */
[----:B------:R-:W2:Y:S04]  /*0450*/  LDG.E R21, desc[UR8][R2.64+0x40] ;  /* 0x0000400802157981 */ /* 0x000ea8000c1e1900 */
[----:B------:R-:W5:Y:S04]  /*0460*/  LDG.E R8, desc[UR8][R4.64+0x40] ;  /* 0x0000400804087981 */ /* 0x000f68000c1e1900 */
[----:B--2---:R2:W-:Y:S04]  /*0470*/  STS [R16], R21 ;  /* 0x0000001510007388 */ /* 0x0045e80000000800 */
[----:B-----5:R2:W-:Y:S01]  /*0480*/  STS [R17], R8 ;  /* 0x0000000811007388 */ /* 0x0205e20000000800 */
[----:B------:R-:W-:Y:S08]  /*0490*/  BAR.SYNC.DEFER_BLOCKING 0x0 ;  /* 0x0000000000007b1d */ /* 0x000ff00000010000 */
[----:B------:R-:W-:Y:S06]  /*04a0*/  BAR.SYNC.DEFER_BLOCKING 0x0 ;  /* 0x0000000000007b1d */ /* 0x000fec0000010000 */
[----:B------:R-:W5:Y:S04]  /*04b0*/  LDG.E R23, desc[UR8][R2.64+0x80] ;  /* 0x0000800802177981 */ /* 0x000f68000c1e1900 */
[----:B------:R-:W3:Y:S04]  /*04c0*/  LDG.E R18, desc[UR8][R4.64+0x80] ;  /* 0x0000800804127981 */ /* 0x000ee8000c1e1900 */
[----:B-----5:R2:W-:Y:S04]  /*04d0*/  STS [R16], R23 ;  /* 0x0000001710007388 */ /* 0x0205e80000000800 */
[----:B---3--:R2:W-:Y:S01]  /*04e0*/  STS [R17], R18 ;  /* 0x0000001211007388 */ /* 0x0085e20000000800 */
[----:B------:R-:W-:Y:S08]  /*04f0*/  BAR.SYNC.DEFER_BLOCKING 0x0 ;  /* 0x0000000000007b1d */ /* 0x000ff00000010000 */
[----:B------:R-:W-:Y:S06]  /*0500*/  BAR.SYNC.DEFER_BLOCKING 0x0 ;  /* 0x0000000000007b1d */ /* 0x000fec0000010000 */
[----:B0-----:R-:W3:Y:S04]  /*0510*/  LDG.E R9, desc[UR8][R2.64+0xc0] ;  /* 0x0000c00802097981 */ /* 0x001ee8000c1e1900 */
[----:B-1----:R-:W5:Y:S01]  /*0520*/  LDG.E R6, desc[UR8][R4.64+0xc0] ;  /* 0x0000c00804067981 */ /* 0x002f62000c1e1900 */
[----:B------:R-:W-:-:S05]  /*0530*/  VIADD R13, R13, 0x40 ;  /* 0x000000400d0d7836 */ /* 0x000fca0000000000 */
[----:B------:R-:W-:Y:S01]  /*0540*/  ISETP.GE.AND P0, PT, R13, R12, PT ;  /* 0x0000000c0d00720c */ /* 0x000fe20003f06270 */
[----:B------:R-:W-:Y:S01]  /*0550*/  VIADD R7, R7, 0x40 ;  /* 0x0000004007077836 */ /* 0x000fe20000000000 */
[----:B------:R-:W-:Y:S01]  /*0560*/  IADD3 R19, PT, PT, R19, 0x40, RZ ;  /* 0x0000004013137810 */ /* 0x000fe20007ffe0ff */
[----:B---3--:R2:W-:Y:S04]  /*0570*/  STS [R16], R9 ;  /* 0x0000000910007388 */ /* 0x0085e80000000800 */
[----:B-----5:R2:W-:Y:S01]  /*0580*/  STS [R17], R6 ;  /* 0x0000000611007388 */ /* 0x0205e20000000800 */
[----:B------:R-:W-:Y:S06]  /*0590*/  BAR.SYNC.DEFER_BLOCKING 0x0 ;  /* 0x0000000000007b1d */ /* 0x000fec0000010000 */
[----:B------:R2:W0:Y:S04]  /*05a0*/  LDS R22, [R15+0x3c] ;  /* 0x00003c000f167984 */ /* 0x0004280000000800 */
[----:B----4-:R2:W1:Y:S01]  /*05b0*/  LDS R24, [R14+0x3c0] ;  /* 0x0003c0000e187984 */ /* 0x0104620000000800 */
[----:B------:R-:W-:Y:S06]  /*05c0*/  BAR.SYNC.DEFER_BLOCKING 0x0 ;  /* 0x0000000000007b1d */ /* 0x000fec0000010000 */
[----:B------:R-:W-:Y:S05]  /*05d0*/  @!P0 BRA `(.L_x_4) ;  /* 0xfffffffc00748947 */ /* 0x000fea000383ffff */
.L_x_3:
[----:B01-34-:R-:W-:-:S07]  /*05e0*/  FMUL R5, R24, R22 ;  /* 0x0000001618057220 */ /* 0x01bfce0000400000 */
.L_x_0:
[----:B------:R-:W0:Y:S01]  /*05f0*/  S2R R7, SR_CTAID.X ;  /* 0x0000000000077919 */ /* 0x000e220000002500 */
[----:B------:R-:W1:Y:S01]  /*0600*/  LDC.64 R2, c[0x0][0x398] ;  /* 0x0000e600ff027b82 */ /* 0x000e620000000a00 */
[----:B------:R-:W3:Y:S01]  /*0610*/  LDCU UR4, c[0x0][0x394] ;  /* 0x00007280ff0477ac */ /* 0x000ee20008000800 */
[----:B------:R-:W-:Y:S02]  /*0620*/  LEA R11, R0, R11, 0x4 ;  /* 0x0000000b000b7211 */ /* 0x000fe400078e20ff */
[----:B0-----:R-:W-:-:S05]  /*0630*/  LEA R10, R7, R10, 0x4 ;  /* 0x0000000a070a7211 */ /* 0x001fca00078e20ff */
[----:B---3--:R-:W-:-:S04]  /*0640*/  IMAD R7, R11, UR4, R10 ;  /* 0x000000040b077c24 */ /* 0x008fc8000f8e020a */
[----:B-1----:R-:W-:-:S05]  /*0650*/  IMAD.WIDE R2, R7, 0x4, R2 ;  /* 0x0000000407027825 */ /* 0x002fca00078e0202 */
[----:B------:R-:W-:Y:S01]  /*0660*/  STG.E desc[UR8][R2.64], R5 ;  /* 0x0000000502007986 */ /* 0x000fe2000c101908 */
[----:B------:R-:W-:Y:S05]  /*0670*/  EXIT ;  /* 0x000000000000794d */ /* 0x000fea0003800000 */
.L_x_5:
[----:B------:R-:W-:-:S00]  /*0680*/  BRA `(.L_x_5) ;  /* 0xfffffffc00fc7947 */ /* 0x000fc0000383ffff */
[----:B------:R-:W-:-:S00]  /*0690*/  NOP ;  /* 0x0000000000007918 */ /* 0x000fc00000000000 */
        /* <DEDUP_REMOVED lines=14> */
.L_x_6:


//--------------------- .nv.shared._Z4MuldPfS_iiS_ --------------------------
	.section	.nv.shared._Z4MuldPfS_iiS_,"aw",@nobits
	.sectionflags	@""
	.align	4
.nv.shared._Z4MuldPfS_iiS_:
	.zero		3072


//--------------------- .nv.shared.reserved.0     --------------------------
	.section	.nv.shared.reserved.0,"aw",@nobits
	.weak		__nv_reservedSMEM_offset_0_alias
	.size		__nv_reservedSMEM_offset_0_alias, 0, 64
	.other		__nv_reservedSMEM_offset_0_alias,@"STO_CUDA_RESERVED_SHARED STV_DEFAULT"
__nv_reservedSMEM_offset_0_alias:
	.zero		0
	.zero		64


//--------------------- .nv.constant0._Z4MuldPfS_iiS_ --------------------------
	.section	.nv.constant0._Z4MuldPfS_iiS_,"a",@progbits
	.sectionflags	@""
	.align	4
.nv.constant0._Z4MuldPfS_iiS_:
	.zero		928


//--------------------- SYMBOLS --------------------------

	.type		.nv.reservedSmem.offset0,@object
	.size		.nv.reservedSmem.offset0,0x4
	.type		.nv.reservedSmem.cap,@object
	.size		.nv.reservedSmem.cap,0x4
